	.headerflags	@"EF_CUDA_TEXMODE_UNIFIED EF_CUDA_64BIT_ADDRESS EF_CUDA_ACCELERATORS EF_CUDA_SM90 EF_CUDA_VIRTUAL_SM(EF_CUDA_SM90)"
	.elftype	@"ET_EXEC"


//--------------------- .nv.info                  --------------------------
	.section	.nv.info,"",@"SHT_CUDA_INFO"
	.align	4


	//----- nvinfo : EIATTR_REGCOUNT
	.align		4
        /*0000*/ 	.byte	0x04, 0x2f
        /*0002*/ 	.short	(.L_1 - .L_0)
	.align		4
.L_0:
        /*0004*/ 	.word	index@(triton_per_fused_mean_3)
        /*0008*/ 	.word	0x0000000f


	//----- nvinfo : EIATTR_MIN_STACK_SIZE
	.align		4
.L_1:
        /*000c*/ 	.byte	0x04, 0x12
        /*000e*/ 	.short	(.L_3 - .L_2)
	.align		4
.L_2:
        /*0010*/ 	.word	index@(triton_per_fused_mean_3)
        /*0014*/ 	.word	0x00000000


	//----- nvinfo : EIATTR_FRAME_SIZE
	.align		4
.L_3:
        /*0018*/ 	.byte	0x04, 0x11
        /*001a*/ 	.short	(.L_5 - .L_4)
	.align		4
.L_4:
        /*001c*/ 	.word	index@(triton_per_fused_mean_3)
        /*0020*/ 	.word	0x00000000


	//----- nvinfo : EIATTR_MIN_STACK_SIZE
	.align		4
.L_5:
        /*0024*/ 	.byte	0x04, 0x12
        /*0026*/ 	.short	(.L_7 - .L_6)
	.align		4
.L_6:
        /*0028*/ 	.word	index@(triton_per_fused_mean_3)
        /*002c*/ 	.word	0x00000000
.L_7:


//--------------------- .nv.info.triton_per_fused_mean_3 --------------------------
	.section	.nv.info.triton_per_fused_mean_3,"",@"SHT_CUDA_INFO"
	.sectionflags	@""
	.align	4


	//----- nvinfo : EIATTR_CUDA_API_VERSION
	.align		4
        /*0000*/ 	.byte	0x04, 0x37
        /*0002*/ 	.short	(.L_9 - .L_8)
.L_8:
        /*0004*/ 	.word	0x0000007c


	//----- nvinfo : EIATTR_KPARAM_INFO
	.align		4
.L_9:
        /*0008*/ 	.byte	0x04, 0x17
        /*000a*/ 	.short	(.L_11 - .L_10)
.L_10:
        /*000c*/ 	.word	0x00000000
        /*0010*/ 	.short	0x0005
        /*0012*/ 	.short	0x0024
        /*0014*/ 	.byte	0x00, 0xf0, 0x11, 0x00


	//----- nvinfo : EIATTR_KPARAM_INFO
	.align		4
.L_11:
        /*0018*/ 	.byte	0x04, 0x17
        /*001a*/ 	.short	(.L_13 - .L_12)
.L_12:
        /*001c*/ 	.word	0x00000000
        /*0020*/ 	.short	0x0004
        /*0022*/ 	.short	0x0020
        /*0024*/ 	.byte	0x00, 0xf0, 0x11, 0x00


	//----- nvinfo : EIATTR_KPARAM_INFO
	.align		4
.L_13:
        /*0028*/ 	.byte	0x04, 0x17
        /*002a*/ 	.short	(.L_15 - .L_14)
.L_14:
        /*002c*/ 	.word	0x00000000
        /*0030*/ 	.short	0x0003
        /*0032*/ 	.short	0x0018
        /*0034*/ 	.byte	0x00, 0xf4, 0x21, 0x00


	//----- nvinfo : EIATTR_KPARAM_INFO
	.align		4
.L_15:
        /*0038*/ 	.byte	0x04, 0x17
        /*003a*/ 	.short	(.L_17 - .L_16)
.L_16:
        /*003c*/ 	.word	0x00000000
        /*0040*/ 	.short	0x0002
        /*0042*/ 	.short	0x0010
        /*0044*/ 	.byte	0x00, 0xf4, 0x21, 0x00


	//----- nvinfo : EIATTR_KPARAM_INFO
	.align		4
.L_17:
        /*0048*/ 	.byte	0x04, 0x17
        /*004a*/ 	.short	(.L_19 - .L_18)
.L_18:
        /*004c*/ 	.word	0x00000000
        /*0050*/ 	.short	0x0001
        /*0052*/ 	.short	0x0008
        /*0054*/ 	.byte	0x00, 0xf4, 0x21, 0x00


	//----- nvinfo : EIATTR_KPARAM_INFO
	.align		4
.L_19:
        /*0058*/ 	.byte	0x04, 0x17
        /*005a*/ 	.short	(.L_21 - .L_20)
.L_20:
        /*005c*/ 	.word	0x00000000
        /*0060*/ 	.short	0x0000
        /*0062*/ 	.short	0x0000
        /*0064*/ 	.byte	0x00, 0xf4, 0x21, 0x00


	//----- nvinfo : EIATTR_SPARSE_MMA_MASK
	.align		4
.L_21:
        /*0068*/ 	.byte	0x03, 0x50
        /*006a*/ 	.short	0x0000


	//----- nvinfo : EIATTR_MAXREG_COUNT
	.align		4
        /*006c*/ 	.byte	0x03, 0x1b
        /*006e*/ 	.short	0x00ff


	//----- nvinfo : EIATTR_COOP_GROUP_MASK_REGIDS
	.align		4
        /*0070*/ 	.byte	0x04, 0x29
        /*0072*/ 	.short	(.L_23 - .L_22)


	//   ....[0]....
.L_22:
        /*0074*/ 	.word	0xffffffff


	//   ....[1]....
        /*0078*/ 	.word	0xffffffff


	//   ....[2]....
        /*007c*/ 	.word	0xffffffff


	//   ....[3]....
        /*0080*/ 	.word	0xffffffff


	//----- nvinfo : EIATTR_COOP_GROUP_INSTR_OFFSETS
	.align		4
.L_23:
        /*0084*/ 	.byte	0x04, 0x28
        /*0086*/ 	.short	(.L_25 - .L_24)


	//   ....[0]....
.L_24:
        /*0088*/ 	.word	0x00000220


	//   ....[1]....
        /*008c*/ 	.word	0x00000250


	//   ....[2]....
        /*0090*/ 	.word	0x00000270


	//   ....[3]....
        /*0094*/ 	.word	0x000002a0


	//----- nvinfo : EIATTR_EXIT_INSTR_OFFSETS
	.align		4
.L_25:
        /*0098*/ 	.byte	0x04, 0x1c
        /*009a*/ 	.short	(.L_27 - .L_26)


	//   ....[0]....
.L_26:
        /*009c*/ 	.word	0x000002d0


	//   ....[1]....
        /*00a0*/ 	.word	0x00000300


	//----- nvinfo : EIATTR_REQNTID
	.align		4
.L_27:
        /*00a4*/ 	.byte	0x04, 0x10
        /*00a6*/ 	.short	(.L_29 - .L_28)
.L_28:
        /*00a8*/ 	.word	0x00000040
        /*00ac*/ 	.word	0x00000001
        /*00b0*/ 	.word	0x00000001


	//----- nvinfo : EIATTR_CBANK_PARAM_SIZE
	.align		4
.L_29:
        /*00b4*/ 	.byte	0x03, 0x19
        /*00b6*/ 	.short	0x0028


	//----- nvinfo : EIATTR_PARAM_CBANK
	.align		4
        /*00b8*/ 	.byte	0x04, 0x0a
        /*00ba*/ 	.short	(.L_31 - .L_30)
	.align		4
.L_30:
        /*00bc*/ 	.word	index@(.nv.constant0.triton_per_fused_mean_3)
        /*00c0*/ 	.short	0x0210
        /*00c2*/ 	.short	0x0028


	//----- nvinfo : EIATTR_SW_WAR
	.align		4
.L_31:
        /*00c4*/ 	.byte	0x04, 0x36
        /*00c6*/ 	.short	(.L_33 - .L_32)
.L_32:
        /*00c8*/ 	.word	0x00000008
.L_33:


//--------------------- .nv.callgraph             --------------------------
	.section	.nv.callgraph,"",@"SHT_CUDA_CALLGRAPH"
	.align	4
	.sectionentsize	8
	.align		4
        /*0000*/ 	.word	0x00000000
	.align		4
        /*0004*/ 	.word	0xffffffff
	.align		4
        /*0008*/ 	.word	0x00000000
	.align		4
        /*000c*/ 	.word	0xfffffffe
	.align		4
        /*0010*/ 	.word	0x00000000
	.align		4
        /*0014*/ 	.word	0xfffffffd
	.align		4
        /*0018*/ 	.word	0x00000000
	.align		4
        /*001c*/ 	.word	0xfffffffc


//--------------------- .text.triton_per_fused_mean_3 --------------------------
	.section	.text.triton_per_fused_mean_3,"ax",@progbits
	.sectionflags	@"SHF_BARRIERS=1"
	.align	128
        .global         triton_per_fused_mean_3
        .type           triton_per_fused_mean_3,@function
        .size           triton_per_fused_mean_3,(.L_x_1 - triton_per_fused_mean_3)
        .other          triton_per_fused_mean_3,@"STO_CUDA_ENTRY STV_DEFAULT"
triton_per_fused_mean_3:
.text.triton_per_fused_mean_3:
[----:B------:R-:W0:Y:S02]  /*0000*/  LDC R1, c[0x0][0x28] ;  /* 0x00000a00ff017b82 */ /* 0x000e240000000800 */
[----:B------:R-:W1:Y:S01]  /*0010*/  S2R R0, SR_CTAID.X ;  /* 0x0000000000007919 */ /* 0x000e620000002500 */
[----:B------:R-:W2:Y:S01]  /*0020*/  LDC.64 R6, c[0x0][0x218] ;  /* 0x00008600ff067b82 */ /* 0x000ea20000000a00 */
[----:B------:R-:W-:Y:S01]  /*0030*/  ULDC.64 UR4, c[0x0][0x208] ;  /* 0x0000820000047ab9 */ /* 0x000fe20000000a00 */
[----:B------:R-:W3:Y:S06]  /*0040*/  S2R R12, SR_TID.X ;  /* 0x00000000000c7919 */ /* 0x000eec0000002100 */
[----:B------:R-:W4:Y:S08]  /*0050*/  LDC.64 R4, c[0x0][0x220] ;  /* 0x00008800ff047b82 */ /* 0x000f300000000a00 */
[----:B------:R-:W5:Y:S01]  /*0060*/  LDC.64 R2, c[0x0][0x228] ;  /* 0x00008a00ff027b82 */ /* 0x000f620000000a00 */
[----:B-1----:R-:W-:-:S02]  /*0070*/  SHF.R.S32.HI R9, RZ, 0x1f, R0 ;  /* 0x0000001fff097819 */ /* 0x002fc40000011400 */
[----:B------:R-:W-:Y:S02]  /*0080*/  ISETP.GE.AND P0, PT, R0, 0x10, PT ;  /* 0x000000100000780c */ /* 0x000fe40003f06270 */
[----:B------:R-:W-:Y:S02]  /*0090*/  LEA.HI R8, R9, R0, RZ, 0x2 ;  /* 0x0000000009087211 */ /* 0x000fe400078f10ff */
[----:B---3--:R-:W-:Y:S02]  /*00a0*/  LOP3.LUT R9, R12, 0xf, RZ, 0xc0, !PT ;  /* 0x0000000f0c097812 */ /* 0x008fe400078ec0ff */
[C---:B------:R-:W-:Y:S01]  /*00b0*/  LOP3.LUT R11, R8.reuse, 0xfffffffc, RZ, 0xc0, !PT ;  /* 0xfffffffc080b7812 */ /* 0x040fe200078ec0ff */
[----:B------:R-:W-:-:S04]  /*00c0*/  IMAD.SHL.U32 R10, R8, 0x10, RZ ;  /* 0x00000010080a7824 */ /* 0x000fc800078e00ff */
[----:B------:R-:W-:Y:S01]  /*00d0*/  IMAD.IADD R8, R0, 0x1, -R11 ;  /* 0x0000000100087824 */ /* 0x000fe200078e0a0b */
[----:B------:R-:W-:-:S04]  /*00e0*/  LOP3.LUT R11, R10, 0xffffffc0, RZ, 0xc0, !PT ;  /* 0xffffffc00a0b7812 */ /* 0x000fc800078ec0ff */
[----:B------:R-:W-:Y:S01]  /*00f0*/  LEA R8, R9, R8, 0x2 ;  /* 0x0000000809087211 */ /* 0x000fe200078e10ff */
[----:B------:R-:W-:-:S03]  /*0100*/  IMAD R9, R0, 0x10, R9 ;  /* 0x0000001000097824 */ /* 0x000fc600078e0209 */
[----:B------:R-:W-:Y:S01]  /*0110*/  IADD3 R11, R8, R11, RZ ;  /* 0x0000000b080b7210 */ /* 0x000fe20007ffe0ff */
[----:B--2---:R-:W-:-:S04]  /*0120*/  IMAD.WIDE R6, R9, 0x4, R6 ;  /* 0x0000000409067825 */ /* 0x004fc800078e0206 */
[----:B----4-:R-:W-:Y:S01]  /*0130*/  IMAD.WIDE R4, R9, 0x4, R4 ;  /* 0x0000000409047825 */ /* 0x010fe200078e0204 */
[----:B------:R-:W-:-:S03]  /*0140*/  CS2R R8, SRZ ;  /* 0x0000000000087805 */ /* 0x000fc6000001ff00 */
[----:B------:R-:W-:Y:S02]  /*0150*/  IMAD.MOV.U32 R10, RZ, RZ, RZ ;  /* 0x000000ffff0a7224 */ /* 0x000fe400078e00ff */
[----:B-----5:R-:W-:Y:S01]  /*0160*/  IMAD.WIDE R2, R11, 0x4, R2 ;  /* 0x000000040b027825 */ /* 0x020fe200078e0202 */
[----:B------:R-:W2:Y:S04]  /*0170*/  @!P0 LDG.E R8, desc[UR4][R6.64] ;  /* 0x0000000406088981 */ /* 0x000ea8000c1e1900 */
[----:B------:R-:W3:Y:S04]  /*0180*/  @!P0 LDG.E R9, desc[UR4][R4.64] ;  /* 0x0000000404098981 */ /* 0x000ee8000c1e1900 */
[----:B------:R-:W4:Y:S01]  /*0190*/  @!P0 LDG.E R10, desc[UR4][R2.64] ;  /* 0x00000004020a8981 */ /* 0x000f22000c1e1900 */
[----:B------:R-:W-:Y:S01]  /*01a0*/  BAR.SYNC.DEFER_BLOCKING 0x0 ;  /* 0x0000000000007b1d */ /* 0x000fe20000010000 */
[----:B--2---:R-:W-:-:S02]  /*01b0*/  SEL R8, R8, RZ, !P0 ;  /* 0x000000ff08087207 */ /* 0x004fc40004000000 */
[----:B---3--:R-:W-:Y:S02]  /*01c0*/  SEL R9, R9, RZ, !P0 ;  /* 0x000000ff09097207 */ /* 0x008fe40004000000 */
[----:B----4-:R-:W-:-:S03]  /*01d0*/  SEL R10, R10, RZ, !P0 ;  /* 0x000000ff0a0a7207 */ /* 0x010fc60004000000 */
[----:B------:R-:W-:-:S04]  /*01e0*/  FADD R9, R8, R9 ;  /* 0x0000000908097221 */ /* 0x000fc80000000000 */
[----:B------:R-:W-:-:S05]  /*01f0*/  FADD R9, R10, R9 ;  /* 0x000000090a097221 */ /* 0x000fca0000000000 */
[----:B------:R-:W-:Y:S02]  /*0200*/  FSEL R9, R9, RZ, !P0 ;  /* 0x000000ff09097208 */ /* 0x000fe40004000000 */
[----:B------:R-:W-:-:S03]  /*0210*/  LOP3.LUT P0, RZ, R12, 0x3f, RZ, 0xc0, !PT ;  /* 0x0000003f0cff7812 */ /* 0x000fc6000780c0ff */
[----:B------:R-:W1:Y:S01]  /*0220*/  SHFL.BFLY PT, R8, R9, 0x8, 0x1f ;  /* 0x0d001f0009087f89 */ /* 0x000e6200000e0000 */
[----:B------:R-:W-:Y:S01]  /*0230*/  ISETP.LT.AND P0, PT, R0, 0x10, !P0 ;  /* 0x000000100000780c */ /* 0x000fe20004701270 */
[----:B-1----:R-:W-:-:S05]  /*0240*/  FADD R8, R9, R8 ;  /* 0x0000000809087221 */ /* 0x002fca0000000000 */
[----:B------:R-:W1:Y:S02]  /*0250*/  SHFL.BFLY PT, R7, R8, 0x4, 0x1f ;  /* 0x0c801f0008077f89 */ /* 0x000e6400000e0000 */
[----:B-1----:R-:W-:-:S05]  /*0260*/  FADD R7, R8, R7 ;  /* 0x0000000708077221 */ /* 0x002fca0000000000 */
[----:B------:R-:W1:Y:S02]  /*0270*/  SHFL.BFLY PT, R2, R7, 0x2, 0x1f ;  /* 0x0c401f0007027f89 */ /* 0x000e6400000e0000 */
[----:B-1----:R-:W-:Y:S02]  /*0280*/  FADD R4, R7, R2 ;  /* 0x0000000207047221 */ /* 0x002fe40000000000 */
[----:B------:R-:W1:Y:S03]  /*0290*/  LDC.64 R2, c[0x0][0x210] ;  /* 0x00008400ff027b82 */ /* 0x000e660000000a00 */
[----:B------:R-:W2:Y:S01]  /*02a0*/  SHFL.BFLY PT, R5, R4, 0x1, 0x1f ;  /* 0x0c201f0004057f89 */ /* 0x000ea200000e0000 */
[----:B-1----:R-:W-:-:S04]  /*02b0*/  IMAD.WIDE R2, R0, 0x4, R2 ;  /* 0x0000000400027825 */ /* 0x002fc800078e0202 */
[----:B--2---:R-:W-:Y:S01]  /*02c0*/  FADD R5, R4, R5 ;  /* 0x0000000504057221 */ /* 0x004fe20000000000 */
[----:B------:R-:W-:Y:S06]  /*02d0*/  @!P0 EXIT ;  /* 0x000000000000894d */ /* 0x000fec0003800000 */
[----:B------:R-:W-:-:S05]  /*02e0*/  FMUL R5, R5, 0.0625 ;  /* 0x3d80000005057820 */ /* 0x000fca0000400000 */
[----:B------:R-:W-:Y:S01]  /*02f0*/  STG.E desc[UR4][R2.64], R5 ;  /* 0x0000000502007986 */ /* 0x000fe2000c101904 */
[----:B------:R-:W-:Y:S05]  /*0300*/  EXIT ;  /* 0x000000000000794d */ /* 0x000fea0003800000 */
.L_x_0:
[----:B------:R-:W-:-:S00]  /*0310*/  BRA `(.L_x_0) ;  /* 0xfffffffc00fc7947 */ /* 0x000fc0000383ffff */
[----:B------:R-:W-:-:S00]  /*0320*/  NOP ;  /* 0x0000000000007918 */ /* 0x000fc00000000000 */
        /* <DEDUP_REMOVED lines=13> */
.L_x_1:


//--------------------- .nv.constant0.triton_per_fused_mean_3 --------------------------
	.section	.nv.constant0.triton_per_fused_mean_3,"a",@progbits
	.sectionflags	@""
	.align	4
.nv.constant0.triton_per_fused_mean_3:
	.zero		568
